	.headerflags	@"EF_CUDA_TEXMODE_UNIFIED EF_CUDA_64BIT_ADDRESS EF_CUDA_ACCELERATORS EF_CUDA_SM90 EF_CUDA_VIRTUAL_SM(EF_CUDA_SM90)"
	.elftype	@"ET_EXEC"


//--------------------- .nv.info                  --------------------------
	.section	.nv.info,"",@"SHT_CUDA_INFO"
	.align	4


	//----- nvinfo : EIATTR_REGCOUNT
	.align		4
        /*0000*/ 	.byte	0x04, 0x2f
        /*0002*/ 	.short	(.L_3 - .L_2)
	.align		4
.L_2:
        /*0004*/ 	.word	index@(triton_poi_fused__native_batch_norm_legit_no_training_convolution_relu_0)
        /*0008*/ 	.word	0x00000017


	//----- nvinfo : EIATTR_MIN_STACK_SIZE
	.align		4
.L_3:
        /*000c*/ 	.byte	0x04, 0x12
        /*000e*/ 	.short	(.L_5 - .L_4)
	.align		4
.L_4:
        /*0010*/ 	.word	index@(triton_poi_fused__native_batch_norm_legit_no_training_convolution_relu_0)
        /*0014*/ 	.word	0x00000000


	//----- nvinfo : EIATTR_FRAME_SIZE
	.align		4
.L_5:
        /*0018*/ 	.byte	0x04, 0x11
        /*001a*/ 	.short	(.L_7 - .L_6)
	.align		4
.L_6:
        /*001c*/ 	.word	index@(triton_poi_fused__native_batch_norm_legit_no_training_convolution_relu_0)
        /*0020*/ 	.word	0x00000000


	//----- nvinfo : EIATTR_MIN_STACK_SIZE
	.align		4
.L_7:
        /*0024*/ 	.byte	0x04, 0x12
        /*0026*/ 	.short	(.L_9 - .L_8)
	.align		4
.L_8:
        /*0028*/ 	.word	index@(triton_poi_fused__native_batch_norm_legit_no_training_convolution_relu_0)
        /*002c*/ 	.word	0x00000000
.L_9:


//--------------------- .nv.info.triton_poi_fused__native_batch_norm_legit_no_training_convolution_relu_0 --------------------------
	.section	.nv.info.triton_poi_fused__native_batch_norm_legit_no_training_convolution_relu_0,"",@"SHT_CUDA_INFO"
	.sectionflags	@""
	.align	4


	//----- nvinfo : EIATTR_CUDA_API_VERSION
	.align		4
        /*0000*/ 	.byte	0x04, 0x37
        /*0002*/ 	.short	(.L_11 - .L_10)
.L_10:
        /*0004*/ 	.word	0x0000007c


	//----- nvinfo : EIATTR_KPARAM_INFO
	.align		4
.L_11:
        /*0008*/ 	.byte	0x04, 0x17
        /*000a*/ 	.short	(.L_13 - .L_12)
.L_12:
        /*000c*/ 	.word	0x00000000
        /*0010*/ 	.short	0x0007
        /*0012*/ 	.short	0x0038
        /*0014*/ 	.byte	0x00, 0xf0, 0x11, 0x00


	//----- nvinfo : EIATTR_KPARAM_INFO
	.align		4
.L_13:
        /*0018*/ 	.byte	0x04, 0x17
        /*001a*/ 	.short	(.L_15 - .L_14)
.L_14:
        /*001c*/ 	.word	0x00000000
        /*0020*/ 	.short	0x0006
        /*0022*/ 	.short	0x0030
        /*0024*/ 	.byte	0x00, 0xf4, 0x21, 0x00


	//----- nvinfo : EIATTR_KPARAM_INFO
	.align		4
.L_15:
        /*0028*/ 	.byte	0x04, 0x17
        /*002a*/ 	.short	(.L_17 - .L_16)
.L_16:
        /*002c*/ 	.word	0x00000000
        /*0030*/ 	.short	0x0005
        /*0032*/ 	.short	0x0028
        /*0034*/ 	.byte	0x00, 0xf4, 0x21, 0x00


	//----- nvinfo : EIATTR_KPARAM_INFO
	.align		4
.L_17:
        /*0038*/ 	.byte	0x04, 0x17
        /*003a*/ 	.short	(.L_19 - .L_18)
.L_18:
        /*003c*/ 	.word	0x00000000
        /*0040*/ 	.short	0x0004
        /*0042*/ 	.short	0x0020
        /*0044*/ 	.byte	0x00, 0xf4, 0x21, 0x00


	//----- nvinfo : EIATTR_KPARAM_INFO
	.align		4
.L_19:
        /*0048*/ 	.byte	0x04, 0x17
        /*004a*/ 	.short	(.L_21 - .L_20)
.L_20:
        /*004c*/ 	.word	0x00000000
        /*0050*/ 	.short	0x0003
        /*0052*/ 	.short	0x0018
        /*0054*/ 	.byte	0x00, 0xf4, 0x21, 0x00


	//----- nvinfo : EIATTR_KPARAM_INFO
	.align		4
.L_21:
        /*0058*/ 	.byte	0x04, 0x17
        /*005a*/ 	.short	(.L_23 - .L_22)
.L_22:
        /*005c*/ 	.word	0x00000000
        /*0060*/ 	.short	0x0002
        /*0062*/ 	.short	0x0010
        /*0064*/ 	.byte	0x00, 0xf4, 0x21, 0x00


	//----- nvinfo : EIATTR_KPARAM_INFO
	.align		4
.L_23:
        /*0068*/ 	.byte	0x04, 0x17
        /*006a*/ 	.short	(.L_25 - .L_24)
.L_24:
        /*006c*/ 	.word	0x00000000
        /*0070*/ 	.short	0x0001
        /*0072*/ 	.short	0x0008
        /*0074*/ 	.byte	0x00, 0xf4, 0x21, 0x00


	//----- nvinfo : EIATTR_KPARAM_INFO
	.align		4
.L_25:
        /*0078*/ 	.byte	0x04, 0x17
        /*007a*/ 	.short	(.L_27 - .L_26)
.L_26:
        /*007c*/ 	.word	0x00000000
        /*0080*/ 	.short	0x0000
        /*0082*/ 	.short	0x0000
        /*0084*/ 	.byte	0x00, 0xf4, 0x21, 0x00


	//----- nvinfo : EIATTR_SPARSE_MMA_MASK
	.align		4
.L_27:
        /*0088*/ 	.byte	0x03, 0x50
        /*008a*/ 	.short	0x0000


	//----- nvinfo : EIATTR_MAXREG_COUNT
	.align		4
        /*008c*/ 	.byte	0x03, 0x1b
        /*008e*/ 	.short	0x00ff


	//----- nvinfo : EIATTR_EXIT_INSTR_OFFSETS
	.align		4
        /*0090*/ 	.byte	0x04, 0x1c
        /*0092*/ 	.short	(.L_29 - .L_28)


	//   ....[0]....
.L_28:
        /*0094*/ 	.word	0x00000370


	//   ....[1]....
        /*0098*/ 	.word	0x00000390


	//----- nvinfo : EIATTR_REQNTID
	.align		4
.L_29:
        /*009c*/ 	.byte	0x04, 0x10
        /*009e*/ 	.short	(.L_31 - .L_30)
.L_30:
        /*00a0*/ 	.word	0x00000080
        /*00a4*/ 	.word	0x00000001
        /*00a8*/ 	.word	0x00000001


	//----- nvinfo : EIATTR_CBANK_PARAM_SIZE
	.align		4
.L_31:
        /*00ac*/ 	.byte	0x03, 0x19
        /*00ae*/ 	.short	0x003c


	//----- nvinfo : EIATTR_PARAM_CBANK
	.align		4
        /*00b0*/ 	.byte	0x04, 0x0a
        /*00b2*/ 	.short	(.L_33 - .L_32)
	.align		4
.L_32:
        /*00b4*/ 	.word	index@(.nv.constant0.triton_poi_fused__native_batch_norm_legit_no_training_convolution_relu_0)
        /*00b8*/ 	.short	0x0210
        /*00ba*/ 	.short	0x003c


	//----- nvinfo : EIATTR_SW_WAR
	.align		4
.L_33:
        /*00bc*/ 	.byte	0x04, 0x36
        /*00be*/ 	.short	(.L_35 - .L_34)
.L_34:
        /*00c0*/ 	.word	0x00000008
.L_35:


//--------------------- .nv.callgraph             --------------------------
	.section	.nv.callgraph,"",@"SHT_CUDA_CALLGRAPH"
	.align	4
	.sectionentsize	8
	.align		4
        /*0000*/ 	.word	0x00000000
	.align		4
        /*0004*/ 	.word	0xffffffff
	.align		4
        /*0008*/ 	.word	0x00000000
	.align		4
        /*000c*/ 	.word	0xfffffffe
	.align		4
        /*0010*/ 	.word	0x00000000
	.align		4
        /*0014*/ 	.word	0xfffffffd
	.align		4
        /*0018*/ 	.word	0x00000000
	.align		4
        /*001c*/ 	.word	0xfffffffc


//--------------------- .nv.constant4             --------------------------
	.section	.nv.constant4,"a",@progbits
	.align	8
	.align		8
.nv.constant4:
        /*0000*/ 	.dword	_$_str
	.align		8
        /*0008*/ 	.dword	_$_str_$_2


//--------------------- .text.triton_poi_fused__native_batch_norm_legit_no_training_convolution_relu_0 --------------------------
	.section	.text.triton_poi_fused__native_batch_norm_legit_no_training_convolution_relu_0,"ax",@progbits
	.align	128
        .global         triton_poi_fused__native_batch_norm_legit_no_training_convolution_relu_0
        .type           triton_poi_fused__native_batch_norm_legit_no_training_convolution_relu_0,@function
        .size           triton_poi_fused__native_batch_norm_legit_no_training_convolution_relu_0,(.L_x_1 - triton_poi_fused__native_batch_norm_legit_no_training_convolution_relu_0)
        .other          triton_poi_fused__native_batch_norm_legit_no_training_convolution_relu_0,@"STO_CUDA_ENTRY STV_DEFAULT"
triton_poi_fused__native_batch_norm_legit_no_training_convolution_relu_0:
.text.triton_poi_fused__native_batch_norm_legit_no_training_convolution_relu_0:
[----:B------:R-:W0:Y:S01]  /*0000*/  LDC R1, c[0x0][0x28] ;  /* 0x00000a00ff017b82 */ /* 0x000e220000000800 */
[----:B------:R-:W1:Y:S07]  /*0010*/  S2R R0, SR_TID.X ;  /* 0x0000000000007919 */ /* 0x000e6e0000002100 */
[----:B------:R-:W2:Y:S01]  /*0020*/  LDC.64 R12, c[0x0][0x228] ;  /* 0x00008a00ff0c7b82 */ /* 0x000ea20000000a00 */
[----:B------:R-:W-:Y:S01]  /*0030*/  CS2R R4, SRZ ;  /* 0x0000000000047805 */ /* 0x000fe2000001ff00 */
[----:B------:R-:W-:Y:S01]  /*0040*/  ULDC.64 UR4, c[0x0][0x208] ;  /* 0x0000820000047ab9 */ /* 0x000fe20000000a00 */
[----:B------:R-:W3:Y:S05]  /*0050*/  S2R R3, SR_CTAID.X ;  /* 0x0000000000037919 */ /* 0x000eea0000002500 */
[----:B------:R-:W4:Y:S08]  /*0060*/  LDC.64 R10, c[0x0][0x218] ;  /* 0x00008600ff0a7b82 */ /* 0x000f300000000a00 */
[----:B------:R-:W5:Y:S08]  /*0070*/  LDC.64 R14, c[0x0][0x220] ;  /* 0x00008800ff0e7b82 */ /* 0x000f700000000a00 */
[----:B------:R-:W5:Y:S01]  /*0080*/  LDC.64 R16, c[0x0][0x230] ;  /* 0x00008c00ff107b82 */ /* 0x000f620000000a00 */
[----:B-1----:R-:W-:-:S07]  /*0090*/  LOP3.LUT R0, R0, 0x7f, RZ, 0xc0, !PT ;  /* 0x0000007f00007812 */ /* 0x002fce00078ec0ff */
[----:B------:R-:W1:Y:S01]  /*00a0*/  LDC.64 R6, c[0x0][0x238] ;  /* 0x00008e00ff067b82 */ /* 0x000e620000000a00 */
[----:B---3--:R-:W-:Y:S02]  /*00b0*/  SHF.R.S32.HI R2, RZ, 0x18, R3 ;  /* 0x00000018ff027819 */ /* 0x008fe40000011403 */
[----:B------:R-:W-:Y:S02]  /*00c0*/  LEA R0, R3, R0, 0x7 ;  /* 0x0000000003007211 */ /* 0x000fe400078e38ff */
[----:B------:R-:W-:Y:S02]  /*00d0*/  SGXT R3, R2, 0x1 ;  /* 0x000000010203781a */ /* 0x000fe40000000200 */
[----:B------:R-:W-:Y:S02]  /*00e0*/  ISETP.GE.AND P0, PT, R0, 0x100, PT ;  /* 0x000001000000780c */ /* 0x000fe40003f06270 */
[----:B------:R-:W-:-:S04]  /*00f0*/  LEA.HI R3, R3, R0, RZ, 0x4 ;  /* 0x0000000003037211 */ /* 0x000fc800078f20ff */
[----:B------:R-:W-:-:S04]  /*0100*/  SHF.R.S32.HI R3, RZ, 0x4, R3 ;  /* 0x00000004ff037819 */ /* 0x000fc80000011403 */
[----:B------:R-:W-:-:S04]  /*0110*/  LEA.HI R2, R3, R3, RZ, 0x2 ;  /* 0x0000000303027211 */ /* 0x000fc800078f10ff */
[----:B------:R-:W-:-:S04]  /*0120*/  LOP3.LUT R2, R2, 0xfffffffc, RZ, 0xc0, !PT ;  /* 0xfffffffc02027812 */ /* 0x000fc800078ec0ff */
[----:B------:R-:W-:Y:S02]  /*0130*/  IADD3 R19, R3, -R2, RZ ;  /* 0x8000000203137210 */ /* 0x000fe40007ffe0ff */
[----:B------:R-:W3:Y:S03]  /*0140*/  LDC.64 R2, c[0x0][0x210] ;  /* 0x00008400ff027b82 */ /* 0x000ee60000000a00 */
[----:B--2---:R-:W-:-:S05]  /*0150*/  IMAD.WIDE R12, R19, 0x4, R12 ;  /* 0x00000004130c7825 */ /* 0x004fca00078e020c */
[----:B------:R5:W2:Y:S01]  /*0160*/  @!P0 LDG.E.EL R4, desc[UR4][R12.64] ;  /* 0x000000040c048981 */ /* 0x000aa2000c2e1900 */
[----:B------:R-:W-:Y:S01]  /*0170*/  CS2R R8, SRZ ;  /* 0x0000000000087805 */ /* 0x000fe2000001ff00 */
[----:B----4-:R-:W-:-:S05]  /*0180*/  IMAD.WIDE R10, R19, 0x4, R10 ;  /* 0x00000004130a7825 */ /* 0x010fca00078e020a */
[----:B------:R4:W2:Y:S01]  /*0190*/  @!P0 LDG.E.EL R8, desc[UR4][R10.64] ;  /* 0x000000040a088981 */ /* 0x0008a2000c2e1900 */
[----:B-----5:R-:W-:-:S04]  /*01a0*/  IMAD.WIDE R12, R19, 0x4, R14 ;  /* 0x00000004130c7825 */ /* 0x020fc800078e020e */
[----:B---3--:R-:W-:Y:S01]  /*01b0*/  IMAD.WIDE R2, R0, 0x4, R2 ;  /* 0x0000000400027825 */ /* 0x008fe200078e0202 */
[----:B------:R-:W3:Y:S04]  /*01c0*/  @!P0 LDG.E.EL R9, desc[UR4][R12.64] ;  /* 0x000000040c098981 */ /* 0x000ee8000c2e1900 */
[----:B------:R-:W5:Y:S01]  /*01d0*/  @!P0 LDG.E R5, desc[UR4][R2.64] ;  /* 0x0000000402058981 */ /* 0x000f62000c1e1900 */
[----:B0-----:R-:W-:-:S04]  /*01e0*/  IMAD.WIDE R14, R19, 0x4, R16 ;  /* 0x00000004130e7825 */ /* 0x001fc800078e0210 */
[----:B-1----:R-:W-:Y:S01]  /*01f0*/  IMAD.WIDE R16, R19, 0x4, R6 ;  /* 0x0000000413107825 */ /* 0x002fe200078e0206 */
[----:B------:R-:W-:Y:S01]  /*0200*/  CS2R R18, SRZ ;  /* 0x0000000000127805 */ /* 0x000fe2000001ff00 */
[----:B----4-:R-:W-:Y:S01]  /*0210*/  HFMA2.MMA R11, -RZ, RZ, 1.625, 0 ;  /* 0x3e800000ff0b7435 */ /* 0x010fe200000001ff */
[----:B------:R-:W0:Y:S04]  /*0220*/  LDC.64 R6, c[0x0][0x240] ;  /* 0x00009000ff067b82 */ /* 0x000e280000000a00 */
[----:B------:R-:W4:Y:S04]  /*0230*/  @!P0 LDG.E.EL R18, desc[UR4][R14.64] ;  /* 0x000000040e128981 */ /* 0x000f28000c2e1900 */
[----:B------:R-:W4:Y:S01]  /*0240*/  @!P0 LDG.E.EL R19, desc[UR4][R16.64] ;  /* 0x0000000410138981 */ /* 0x000f22000c2e1900 */
[----:B0-----:R-:W-:-:S04]  /*0250*/  IMAD.WIDE R6, R0, 0x4, R6 ;  /* 0x0000000400067825 */ /* 0x001fc800078e0206 */
[----:B--2---:R-:W-:-:S04]  /*0260*/  FADD R4, R4, 9.9999997473787516356e-06 ;  /* 0x3727c5ac04047421 */ /* 0x004fc80000000000 */
[----:B------:R-:W0:Y:S02]  /*0270*/  MUFU.SQRT R20, R4 ;  /* 0x0000000400147308 */ /* 0x000e240000002000 */
[C---:B0-----:R-:W-:Y:S02]  /*0280*/  FSETP.GT.AND P1, PT, R20.reuse, 8.50705917302346158658e+37, PT ;  /* 0x7e8000001400780b */ /* 0x041fe40003f24000 */
[----:B------:R-:W-:-:S11]  /*0290*/  FSETP.GEU.AND P2, PT, R20, 1.175494350822287508e-38, PT ;  /* 0x008000001400780b */ /* 0x000fd60003f4e000 */
[----:B------:R-:W-:-:S04]  /*02a0*/  @P1 FMUL R20, R20, 0.25 ;  /* 0x3e80000014141820 */ /* 0x000fc80000400000 */
[----:B------:R-:W-:-:S06]  /*02b0*/  @!P2 FMUL R20, R20, 16777216 ;  /* 0x4b8000001414a820 */ /* 0x000fcc0000400000 */
[----:B------:R-:W0:Y:S01]  /*02c0*/  MUFU.RCP R20, R20 ;  /* 0x0000001400147308 */ /* 0x000e220000001000 */
[----:B------:R-:W-:Y:S01]  /*02d0*/  FSEL R11, R11, 1, P1 ;  /* 0x3f8000000b0b7808 */ /* 0x000fe20000800000 */
[----:B-----5:R-:W-:-:S04]  /*02e0*/  FADD R5, R8, R5 ;  /* 0x0000000508057221 */ /* 0x020fc80000000000 */
[----:B------:R-:W-:Y:S01]  /*02f0*/  @!P2 FMUL R11, R11, 16777216 ;  /* 0x4b8000000b0ba820 */ /* 0x000fe20000400000 */
[----:B---3--:R-:W-:-:S03]  /*0300*/  FADD R9, R5, -R9 ;  /* 0x8000000905097221 */ /* 0x008fc60000000000 */
[----:B0-----:R-:W-:-:S04]  /*0310*/  FMUL R4, R20, R11 ;  /* 0x0000000b14047220 */ /* 0x001fc80000400000 */
[----:B------:R-:W-:-:S04]  /*0320*/  FMUL R4, R9, R4 ;  /* 0x0000000409047220 */ /* 0x000fc80000400000 */
[----:B----4-:R-:W-:Y:S01]  /*0330*/  FFMA R4, R4, R18, R19 ;  /* 0x0000001204047223 */ /* 0x010fe20000000013 */
[----:B------:R0:W-:Y:S04]  /*0340*/  @!P0 STG.E desc[UR4][R2.64], R5 ;  /* 0x0000000502008986 */ /* 0x0001e8000c101904 */
[----:B------:R-:W-:-:S04]  /*0350*/  FSETP.GEU.AND P1, PT, R4, RZ, PT ;  /* 0x000000ff0400720b */ /* 0x000fc80003f2e000 */
[----:B------:R-:W-:Y:S01]  /*0360*/  FSEL R9, R4, RZ, P1 ;  /* 0x000000ff04097208 */ /* 0x000fe20000800000 */
[----:B0-----:R-:W-:Y:S08]  /*0370*/  @P0 EXIT ;  /* 0x000000000000094d */ /* 0x001ff00003800000 */
[----:B------:R-:W-:Y:S01]  /*0380*/  STG.E desc[UR4][R6.64], R9 ;  /* 0x0000000906007986 */ /* 0x000fe2000c101904 */
[----:B------:R-:W-:Y:S05]  /*0390*/  EXIT ;  /* 0x000000000000794d */ /* 0x000fea0003800000 */
.L_x_0:
[----:B------:R-:W-:-:S00]  /*03a0*/  BRA `(.L_x_0) ;  /* 0xfffffffc00fc7947 */ /* 0x000fc0000383ffff */
[----:B------:R-:W-:-:S00]  /*03b0*/  NOP ;  /* 0x0000000000007918 */ /* 0x000fc00000000000 */
        /* <DEDUP_REMOVED lines=12> */
.L_x_1:


//--------------------- .nv.global.init           --------------------------
	.section	.nv.global.init,"aw",@progbits
.nv.global.init:
	.type		_$_str,@object
	.size		_$_str,(_$_str_$_2 - _$_str)
_$_str:
        /*0000*/ 	.byte	0x5f, 0x5f, 0x43, 0x55, 0x44, 0x41, 0x5f, 0x46, 0x54, 0x5a, 0x00
	.type		_$_str_$_2,@object
	.size		_$_str_$_2,(.L_1 - _$_str_$_2)
_$_str_$_2:
        /*000b*/ 	.byte	0x5f, 0x5f, 0x43, 0x55, 0x44, 0x41, 0x5f, 0x50, 0x52, 0x45, 0x43, 0x5f, 0x53, 0x51, 0x52, 0x54
        /*001b*/ 	.byte	0x00
.L_1:


//--------------------- .nv.constant0.triton_poi_fused__native_batch_norm_legit_no_training_convolution_relu_0 --------------------------
	.section	.nv.constant0.triton_poi_fused__native_batch_norm_legit_no_training_convolution_relu_0,"a",@progbits
	.sectionflags	@""
	.align	4
.nv.constant0.triton_poi_fused__native_batch_norm_legit_no_training_convolution_relu_0:
	.zero		588
